//
// Generated by NVIDIA NVVM Compiler
//
// Compiler Build ID: CL-36424714
// Cuda compilation tools, release 13.0, V13.0.88
// Based on NVVM 20.0.0
//

.version 9.0
.target sm_100
.address_size 64

	// .globl	_Z6kerneliiiPdS_S_S_ddS_
// _ZZ6kerneliiiPdS_S_S_ddS_E10constraint has been demoted
// _ZZ6kerneliiiPdS_S_S_ddS_E3myB has been demoted

.visible .entry _Z6kerneliiiPdS_S_S_ddS_(
	.param .u32 _Z6kerneliiiPdS_S_S_ddS__param_0,
	.param .u32 _Z6kerneliiiPdS_S_S_ddS__param_1,
	.param .u32 _Z6kerneliiiPdS_S_S_ddS__param_2,
	.param .u64 .ptr .align 1 _Z6kerneliiiPdS_S_S_ddS__param_3,
	.param .u64 .ptr .align 1 _Z6kerneliiiPdS_S_S_ddS__param_4,
	.param .u64 .ptr .align 1 _Z6kerneliiiPdS_S_S_ddS__param_5,
	.param .u64 .ptr .align 1 _Z6kerneliiiPdS_S_S_ddS__param_6,
	.param .f64 _Z6kerneliiiPdS_S_S_ddS__param_7,
	.param .f64 _Z6kerneliiiPdS_S_S_ddS__param_8,
	.param .u64 .ptr .align 1 _Z6kerneliiiPdS_S_S_ddS__param_9
)
{
	.reg .pred 	%p<10>;
	.reg .b16 	%rs<4>;
	.reg .b32 	%r<17>;
	.reg .b64 	%rd<26>;
	.reg .b64 	%fd<42>;
	// demoted variable
	.shared .align 1 .u8 _ZZ6kerneliiiPdS_S_S_ddS_E10constraint;
	// demoted variable
	.shared .align 8 .f64 _ZZ6kerneliiiPdS_S_S_ddS_E3myB;
	ld.param.u32 	%r8, [_Z6kerneliiiPdS_S_S_ddS__param_0];
	ld.param.u32 	%r9, [_Z6kerneliiiPdS_S_S_ddS__param_1];
	ld.param.u64 	%rd10, [_Z6kerneliiiPdS_S_S_ddS__param_5];
	ld.param.u64 	%rd11, [_Z6kerneliiiPdS_S_S_ddS__param_6];
	ld.param.f64 	%fd14, [_Z6kerneliiiPdS_S_S_ddS__param_7];
	ld.param.f64 	%fd15, [_Z6kerneliiiPdS_S_S_ddS__param_8];
	ld.param.u64 	%rd12, [_Z6kerneliiiPdS_S_S_ddS__param_9];
	mov.u32 	%r1, %tid.x;
	mov.b64 	%rd13, 0;
	st.shared.u64 	[_ZZ6kerneliiiPdS_S_S_ddS_E3myB], %rd13;
	setp.lt.s32 	%p1, %r8, 1;
	mov.f64 	%fd40, 0d0000000000000000;
	@%p1 bra 	$L__BB0_15;
	cvta.to.global.u64 	%rd14, %rd12;
	mul.wide.u32 	%rd15, %r1, 8;
	add.s64 	%rd1, %rd14, %rd15;
	add.s64 	%rd2, %rd14, 16;
	cvta.to.global.u64 	%rd3, %rd11;
	cvta.to.global.u64 	%rd4, %rd10;
	mov.f64 	%fd40, 0d0000000000000000;
	mov.b32 	%r14, 0;
$L__BB0_2:
	setp.lt.s32 	%p2, %r9, 1;
	@%p2 bra 	$L__BB0_14;
	mov.b32 	%r15, 0;
$L__BB0_4:
	setp.ne.s32 	%p3, %r1, 0;
	mad.lo.s32 	%r12, %r15, 7500, %r1;
	mul.wide.u32 	%rd16, %r12, 8;
	add.s64 	%rd17, %rd3, %rd16;
	ld.global.f64 	%fd3, [%rd17];
	mul.f64 	%fd18, %fd40, %fd3;
	st.global.f64 	[%rd1], %fd18;
	bar.sync 	0;
	mul.wide.u32 	%rd18, %r15, 8;
	add.s64 	%rd5, %rd4, %rd18;
	@%p3 bra 	$L__BB0_10;
	mov.f64 	%fd38, 0d0000000000000000;
	mov.b32 	%r16, 0;
	mov.u64 	%rd25, %rd2;
$L__BB0_6:
	ld.global.f64 	%fd20, [%rd25+-16];
	add.f64 	%fd21, %fd38, %fd20;
	ld.global.f64 	%fd22, [%rd25+-8];
	add.f64 	%fd23, %fd21, %fd22;
	ld.global.f64 	%fd24, [%rd25];
	add.f64 	%fd25, %fd23, %fd24;
	ld.global.f64 	%fd26, [%rd25+8];
	add.f64 	%fd38, %fd25, %fd26;
	add.s32 	%r16, %r16, 4;
	add.s64 	%rd25, %rd25, 32;
	setp.ne.s32 	%p4, %r16, 7500;
	@%p4 bra 	$L__BB0_6;
	ld.shared.f64 	%fd6, [_ZZ6kerneliiiPdS_S_S_ddS_E3myB];
	add.f64 	%fd27, %fd38, %fd6;
	ld.global.f64 	%fd7, [%rd5];
	mul.f64 	%fd28, %fd7, %fd27;
	setp.ltu.f64 	%p5, %fd28, 0d3FF0000000000000;
	@%p5 bra 	$L__BB0_9;
	mov.b16 	%rs1, 1;
	st.shared.u8 	[_ZZ6kerneliiiPdS_S_S_ddS_E10constraint], %rs1;
	bra.uni 	$L__BB0_10;
$L__BB0_9:
	mov.b16 	%rs2, 0;
	st.shared.u8 	[_ZZ6kerneliiiPdS_S_S_ddS_E10constraint], %rs2;
	fma.rn.f64 	%fd29, %fd14, %fd7, %fd6;
	st.shared.f64 	[_ZZ6kerneliiiPdS_S_S_ddS_E3myB], %fd29;
$L__BB0_10:
	bar.sync 	0;
	ld.shared.u8 	%rs3, [_ZZ6kerneliiiPdS_S_S_ddS_E10constraint];
	setp.eq.s16 	%p6, %rs3, 0;
	@%p6 bra 	$L__BB0_12;
	mul.f64 	%fd30, %fd14, %fd40;
	mul.f64 	%fd39, %fd15, %fd30;
	bra.uni 	$L__BB0_13;
$L__BB0_12:
	mul.f64 	%fd31, %fd15, %fd40;
	ld.global.f64 	%fd32, [%rd5];
	mul.f64 	%fd33, %fd3, %fd32;
	sub.f64 	%fd34, %fd31, %fd33;
	mul.f64 	%fd39, %fd14, %fd34;
$L__BB0_13:
	sub.f64 	%fd40, %fd40, %fd39;
	add.s32 	%r15, %r15, 1;
	setp.ne.s32 	%p7, %r15, %r9;
	@%p7 bra 	$L__BB0_4;
$L__BB0_14:
	bar.sync 	0;
	add.s32 	%r14, %r14, 1;
	setp.ne.s32 	%p8, %r14, %r8;
	@%p8 bra 	$L__BB0_2;
$L__BB0_15:
	ld.param.u64 	%rd23, [_Z6kerneliiiPdS_S_S_ddS__param_3];
	cvta.to.global.u64 	%rd19, %rd23;
	mul.wide.u32 	%rd20, %r1, 8;
	add.s64 	%rd21, %rd19, %rd20;
	st.global.f64 	[%rd21], %fd40;
	setp.ne.s32 	%p9, %r1, 0;
	@%p9 bra 	$L__BB0_17;
	ld.param.u64 	%rd24, [_Z6kerneliiiPdS_S_S_ddS__param_4];
	ld.shared.f64 	%fd35, [_ZZ6kerneliiiPdS_S_S_ddS_E3myB];
	cvta.to.global.u64 	%rd22, %rd24;
	st.global.f64 	[%rd22], %fd35;
$L__BB0_17:
	ret;

}


// ===== COMPILED SASS (sm_100) =====

	.target	sm_100

	.elftype	@"ET_EXEC"


//--------------------- .note.nv.tkinfo           --------------------------
	.section	.note.nv.tkinfo,"",@"SHT_NOTE"
	.sectionflags	@"SHF_NOTE_NV_TKINFO"
	.tkinfo
        /*0018*/ 	.word	0x00000002
        /*0030*/ 	.string	""
        /*0030*/ 	.string	"ptxas"
        /*0030*/ 	.string	"Cuda compilation tools, release 13.0, V13.0.88"
        /*0030*/ 	.string	"Build cuda_13.0.r13.0/compiler.36424714_0"
        /*0030*/ 	.string	"-arch sm_100 -m 64 "



//--------------------- .note.nv.cuinfo           --------------------------
	.section	.note.nv.cuinfo,"",@"SHT_NOTE"
	.sectionflags	@"SHF_NOTE_NV_CUINFO"
        /*0018*/ 	.short	0x0002
        /*001a*/ 	.short	0x0064
        /*001c*/ 	.short	0x0082
	.zero		2


//--------------------- .nv.info                  --------------------------
	.section	.nv.info,"",@"SHT_CUDA_INFO"
	.align	4


	//----- nvinfo : EIATTR_REGCOUNT
	.align		4
        /*0000*/ 	.byte	0x04, 0x2f
        /*0002*/ 	.short	(.L_1 - .L_0)
	.align		4
.L_0:
        /*0004*/ 	.word	index@(_Z6kerneliiiPdS_S_S_ddS_)
        /*0008*/ 	.word	0x0000001e


	//----- nvinfo : EIATTR_FRAME_SIZE
	.align		4
.L_1:
        /*000c*/ 	.byte	0x04, 0x11
        /*000e*/ 	.short	(.L_3 - .L_2)
	.align		4
.L_2:
        /*0010*/ 	.word	index@(_Z6kerneliiiPdS_S_S_ddS_)
        /*0014*/ 	.word	0x00000000


	//----- nvinfo : EIATTR_MIN_STACK_SIZE
	.align		4
.L_3:
        /*0018*/ 	.byte	0x04, 0x12
        /*001a*/ 	.short	(.L_5 - .L_4)
	.align		4
.L_4:
        /*001c*/ 	.word	index@(_Z6kerneliiiPdS_S_S_ddS_)
        /*0020*/ 	.word	0x00000000
.L_5:


//--------------------- .nv.compat                --------------------------
	.section	.nv.compat,"",@"SHT_CUDA_COMPAT_INFO"
	.align	4
        /*0000*/ 	.byte	0x02, 0x09, 0x00, 0x00, 0x02, 0x02, 0x01, 0x00, 0x02, 0x05, 0x05, 0x00, 0x03, 0x07, 0x01, 0x01
        /*0010*/ 	.byte	0x02, 0x03, 0x00, 0x00, 0x02, 0x06, 0x01, 0x00, 0x04, 0x0b, 0x08, 0x00, 0x01, 0x00, 0x00, 0x00
        /*0020*/ 	.byte	0x00, 0x00, 0x00, 0x00


//--------------------- .nv.info._Z6kerneliiiPdS_S_S_ddS_ --------------------------
	.section	.nv.info._Z6kerneliiiPdS_S_S_ddS_,"",@"SHT_CUDA_INFO"
	.sectionflags	@""
	.align	4


	//----- nvinfo : EIATTR_CUDA_API_VERSION
	.align		4
        /*0000*/ 	.byte	0x04, 0x37
        /*0002*/ 	.short	(.L_7 - .L_6)
.L_6:
        /*0004*/ 	.word	0x00000082


	//----- nvinfo : EIATTR_KPARAM_INFO
	.align		4
.L_7:
        /*0008*/ 	.byte	0x04, 0x17
        /*000a*/ 	.short	(.L_9 - .L_8)
.L_8:
        /*000c*/ 	.word	0x00000000
        /*0010*/ 	.short	0x0009
        /*0012*/ 	.short	0x0040
        /*0014*/ 	.byte	0x00, 0xf5, 0x21, 0x00


	//----- nvinfo : EIATTR_KPARAM_INFO
	.align		4
.L_9:
        /*0018*/ 	.byte	0x04, 0x17
        /*001a*/ 	.short	(.L_11 - .L_10)
.L_10:
        /*001c*/ 	.word	0x00000000
        /*0020*/ 	.short	0x0008
        /*0022*/ 	.short	0x0038
        /*0024*/ 	.byte	0x00, 0xf0, 0x21, 0x00


	//----- nvinfo : EIATTR_KPARAM_INFO
	.align		4
.L_11:
        /*0028*/ 	.byte	0x04, 0x17
        /*002a*/ 	.short	(.L_13 - .L_12)
.L_12:
        /*002c*/ 	.word	0x00000000
        /*0030*/ 	.short	0x0007
        /*0032*/ 	.short	0x0030
        /*0034*/ 	.byte	0x00, 0xf0, 0x21, 0x00


	//----- nvinfo : EIATTR_KPARAM_INFO
	.align		4
.L_13:
        /*0038*/ 	.byte	0x04, 0x17
        /*003a*/ 	.short	(.L_15 - .L_14)
.L_14:
        /*003c*/ 	.word	0x00000000
        /*0040*/ 	.short	0x0006
        /*0042*/ 	.short	0x0028
        /*0044*/ 	.byte	0x00, 0xf5, 0x21, 0x00


	//----- nvinfo : EIATTR_KPARAM_INFO
	.align		4
.L_15:
        /*0048*/ 	.byte	0x04, 0x17
        /*004a*/ 	.short	(.L_17 - .L_16)
.L_16:
        /*004c*/ 	.word	0x00000000
        /*0050*/ 	.short	0x0005
        /*0052*/ 	.short	0x0020
        /*0054*/ 	.byte	0x00, 0xf5, 0x21, 0x00


	//----- nvinfo : EIATTR_KPARAM_INFO
	.align		4
.L_17:
        /*0058*/ 	.byte	0x04, 0x17
        /*005a*/ 	.short	(.L_19 - .L_18)
.L_18:
        /*005c*/ 	.word	0x00000000
        /*0060*/ 	.short	0x0004
        /*0062*/ 	.short	0x0018
        /*0064*/ 	.byte	0x00, 0xf5, 0x21, 0x00


	//----- nvinfo : EIATTR_KPARAM_INFO
	.align		4
.L_19:
        /*0068*/ 	.byte	0x04, 0x17
        /*006a*/ 	.short	(.L_21 - .L_20)
.L_20:
        /*006c*/ 	.word	0x00000000
        /*0070*/ 	.short	0x0003
        /*0072*/ 	.short	0x0010
        /*0074*/ 	.byte	0x00, 0xf5, 0x21, 0x00


	//----- nvinfo : EIATTR_KPARAM_INFO
	.align		4
.L_21:
        /*0078*/ 	.byte	0x04, 0x17
        /*007a*/ 	.short	(.L_23 - .L_22)
.L_22:
        /*007c*/ 	.word	0x00000000
        /*0080*/ 	.short	0x0002
        /*0082*/ 	.short	0x0008
        /*0084*/ 	.byte	0x00, 0xf0, 0x11, 0x00


	//----- nvinfo : EIATTR_KPARAM_INFO
	.align		4
.L_23:
        /*0088*/ 	.byte	0x04, 0x17
        /*008a*/ 	.short	(.L_25 - .L_24)
.L_24:
        /*008c*/ 	.word	0x00000000
        /*0090*/ 	.short	0x0001
        /*0092*/ 	.short	0x0004
        /*0094*/ 	.byte	0x00, 0xf0, 0x11, 0x00


	//----- nvinfo : EIATTR_KPARAM_INFO
	.align		4
.L_25:
        /*0098*/ 	.byte	0x04, 0x17
        /*009a*/ 	.short	(.L_27 - .L_26)
.L_26:
        /*009c*/ 	.word	0x00000000
        /*00a0*/ 	.short	0x0000
        /*00a2*/ 	.short	0x0000
        /*00a4*/ 	.byte	0x00, 0xf0, 0x11, 0x00


	//----- nvinfo : EIATTR_SPARSE_MMA_MASK
	.align		4
.L_27:
        /*00a8*/ 	.byte	0x03, 0x50
        /*00aa*/ 	.short	0x0000


	//----- nvinfo : EIATTR_MAXREG_COUNT
	.align		4
        /*00ac*/ 	.byte	0x03, 0x1b
        /*00ae*/ 	.short	0x00ff


	//----- nvinfo : EIATTR_NUM_BARRIERS
	.align		4
        /*00b0*/ 	.byte	0x02, 0x4c
        /*00b2*/ 	.byte	0x01
	.zero		1


	//----- nvinfo : EIATTR_MERCURY_ISA_VERSION
	.align		4
        /*00b4*/ 	.byte	0x03, 0x5f
        /*00b6*/ 	.short	0x0101


	//----- nvinfo : EIATTR_VRC_CTA_INIT_COUNT
	.align		4
        /*00b8*/ 	.byte	0x02, 0x4a
	.zero		1
	.zero		1


	//----- nvinfo : EIATTR_EXIT_INSTR_OFFSETS
	.align		4
        /*00bc*/ 	.byte	0x04, 0x1c
        /*00be*/ 	.short	(.L_29 - .L_28)


	//   ....[0]....
.L_28:
        /*00c0*/ 	.word	0x00001450


	//   ....[1]....
        /*00c4*/ 	.word	0x000014c0


	//----- nvinfo : EIATTR_CRS_STACK_SIZE
	.align		4
.L_29:
        /*00c8*/ 	.byte	0x04, 0x1e
        /*00ca*/ 	.short	(.L_31 - .L_30)
.L_30:
        /*00cc*/ 	.word	0x00000000


	//----- nvinfo : EIATTR_CBANK_PARAM_SIZE
	.align		4
.L_31:
        /*00d0*/ 	.byte	0x03, 0x19
        /*00d2*/ 	.short	0x0048


	//----- nvinfo : EIATTR_PARAM_CBANK
	.align		4
        /*00d4*/ 	.byte	0x04, 0x0a
        /*00d6*/ 	.short	(.L_33 - .L_32)
	.align		4
.L_32:
        /*00d8*/ 	.word	index@(.nv.constant0._Z6kerneliiiPdS_S_S_ddS_)
        /*00dc*/ 	.short	0x0380
        /*00de*/ 	.short	0x0048


	//----- nvinfo : EIATTR_SW_WAR
	.align		4
.L_33:
        /*00e0*/ 	.byte	0x04, 0x36
        /*00e2*/ 	.short	(.L_35 - .L_34)
.L_34:
        /*00e4*/ 	.word	0x00000008
.L_35:


//--------------------- .nv.callgraph             --------------------------
	.section	.nv.callgraph,"",@"SHT_CUDA_CALLGRAPH"
	.align	4
	.sectionentsize	8
	.align		4
        /*0000*/ 	.word	0x00000000
	.align		4
        /*0004*/ 	.word	0xffffffff
	.align		4
        /*0008*/ 	.word	0x00000000
	.align		4
        /*000c*/ 	.word	0xfffffffe
	.align		4
        /*0010*/ 	.word	0x00000000
	.align		4
        /*0014*/ 	.word	0xfffffffd
	.align		4
        /*0018*/ 	.word	0x00000000
	.align		4
        /*001c*/ 	.word	0xfffffffc


//--------------------- .text._Z6kerneliiiPdS_S_S_ddS_ --------------------------
	.section	.text._Z6kerneliiiPdS_S_S_ddS_,"ax",@progbits
	.align	128
        .global         _Z6kerneliiiPdS_S_S_ddS_
        .type           _Z6kerneliiiPdS_S_S_ddS_,@function
        .size           _Z6kerneliiiPdS_S_S_ddS_,(.L_x_9 - _Z6kerneliiiPdS_S_S_ddS_)
        .other          _Z6kerneliiiPdS_S_S_ddS_,@"STO_CUDA_ENTRY STV_DEFAULT"
_Z6kerneliiiPdS_S_S_ddS_:
.text._Z6kerneliiiPdS_S_S_ddS_:
[----:B------:R-:W-:Y:S08]  /*0000*/  LDC R1, c[0x0][0x37c] ;  /* 0x0000df00ff017b82 */ /* 0x000ff00000000800 */
[----:B------:R-:W0:Y:S01]  /*0010*/  S2UR UR5, SR_CgaCtaId ;  /* 0x00000000000579c3 */ /* 0x000e220000008800 */
[----:B------:R-:W-:Y:S01]  /*0020*/  UMOV UR4, 0x400 ;  /* 0x0000040000047882 */ /* 0x000fe20000000000 */
[----:B------:R-:W1:Y:S01]  /*0030*/  S2R R0, SR_TID.X ;  /* 0x0000000000007919 */ /* 0x000e620000002100 */
[----:B------:R-:W-:Y:S01]  /*0040*/  CS2R R2, SRZ ;  /* 0x0000000000027805 */ /* 0x000fe2000001ff00 */
[----:B------:R-:W2:Y:S01]  /*0050*/  LDCU.64 UR10, c[0x0][0x358] ;  /* 0x00006b00ff0a77ac */ /* 0x000ea20008000a00 */
[----:B0-----:R-:W-:Y:S01]  /*0060*/  ULEA UR4, UR5, UR4, 0x18 ;  /* 0x0000000405047291 */ /* 0x001fe2000f8ec0ff */
[----:B------:R-:W0:Y:S08]  /*0070*/  LDCU UR5, c[0x0][0x380] ;  /* 0x00007000ff0577ac */ /* 0x000e300008000800 */
[----:B------:R-:W-:Y:S01]  /*0080*/  STS.64 [UR4+0x8], RZ ;  /* 0x000008ffff007988 */ /* 0x000fe20008000a04 */
[----:B0-----:R-:W-:-:S09]  /*0090*/  UISETP.GE.AND UP0, UPT, UR5, 0x1, UPT ;  /* 0x000000010500788c */ /* 0x001fd2000bf06270 */
[----:B-12---:R-:W-:Y:S05]  /*00a0*/  BRA.U !UP0, `(.L_x_0) ;  /* 0x0000001108d87547 */ /* 0x006fea000b800000 */
[----:B------:R-:W0:Y:S01]  /*00b0*/  LDCU.64 UR6, c[0x0][0x3c0] ;  /* 0x00007800ff0677ac */ /* 0x000e220008000a00 */
[----:B------:R-:W1:Y:S01]  /*00c0*/  LDC.64 R4, c[0x0][0x3c0] ;  /* 0x0000f000ff047b82 */ /* 0x000e620000000a00 */
[----:B------:R-:W-:Y:S01]  /*00d0*/  CS2R R2, SRZ ;  /* 0x0000000000027805 */ /* 0x000fe2000001ff00 */
[----:B------:R-:W-:Y:S01]  /*00e0*/  UMOV UR4, URZ ;  /* 0x000000ff00047c82 */ /* 0x000fe20008000000 */
[----:B0-----:R-:W-:-:S04]  /*00f0*/  UIADD3 UR5, UP0, UPT, UR6, 0x10, URZ ;  /* 0x0000001006057890 */ /* 0x001fc8000ff1e0ff */
[----:B------:R-:W-:Y:S02]  /*0100*/  UIADD3.X UR6, UPT, UPT, URZ, UR7, URZ, UP0, !UPT ;  /* 0x00000007ff067290 */ /* 0x000fe400087fe4ff */
[----:B------:R-:W-:Y:S02]  /*0110*/  IMAD.U32 R6, RZ, RZ, UR5 ;  /* 0x00000005ff067e24 */ /* 0x000fe4000f8e00ff */
[----:B-1----:R-:W-:-:S04]  /*0120*/  IMAD.WIDE.U32 R4, R0, 0x8, R4 ;  /* 0x0000000800047825 */ /* 0x002fc800078e0004 */
[----:B------:R-:W-:-:S07]  /*0130*/  IMAD.U32 R7, RZ, RZ, UR6 ;  /* 0x00000006ff077e24 */ /* 0x000fce000f8e00ff */
.L_x_7:
[----:B------:R-:W0:Y:S01]  /*0140*/  LDCU.64 UR8, c[0x0][0x380] ;  /* 0x00007000ff0877ac */ /* 0x000e220008000a00 */
[----:B------:R-:W-:Y:S02]  /*0150*/  UIADD3 UR4, UPT, UPT, UR4, 0x1, URZ ;  /* 0x0000000104047890 */ /* 0x000fe4000fffe0ff */
[----:B0-----:R-:W-:Y:S02]  /*0160*/  UISETP.GE.AND UP1, UPT, UR9, 0x1, UPT ;  /* 0x000000010900788c */ /* 0x001fe4000bf26270 */
[----:B------:R-:W-:-:S07]  /*0170*/  UISETP.NE.AND UP0, UPT, UR4, UR8, UPT ;  /* 0x000000080400728c */ /* 0x000fce000bf05270 */
[----:B------:R-:W-:Y:S05]  /*0180*/  BRA.U !UP1, `(.L_x_1) ;  /* 0x0000001109987547 */ /* 0x000fea000b800000 */
[----:B------:R-:W-:-:S07]  /*0190*/  HFMA2 R21, -RZ, RZ, 0, 0 ;  /* 0x00000000ff157431 */ /* 0x000fce00000001ff */
.L_x_6:
[----:B------:R-:W0:Y:S01]  /*01a0*/  LDC.64 R8, c[0x0][0x3a8] ;  /* 0x0000ea00ff087b82 */ /* 0x000e220000000a00 */
[----:B------:R-:W-:Y:S01]  /*01b0*/  IMAD R11, R21, 0x1d4c, R0 ;  /* 0x00001d4c150b7824 */ /* 0x000fe200078e0200 */
[----:B------:R-:W1:Y:S03]  /*01c0*/  LDCU UR7, c[0x0][0x384] ;  /* 0x00007080ff0777ac */ /* 0x000e660008000800 */
[----:B0-----:R-:W-:-:S03]  /*01d0*/  IMAD.WIDE.U32 R8, R11, 0x8, R8 ;  /* 0x000000080b087825 */ /* 0x001fc600078e0008 */
[----:B------:R-:W0:Y:S03]  /*01e0*/  LDC.64 R10, c[0x0][0x3a0] ;  /* 0x0000e800ff0a7b82 */ /* 0x000e260000000a00 */
[----:B------:R-:W2:Y:S01]  /*01f0*/  LDG.E.64 R8, desc[UR10][R8.64] ;  /* 0x0000000a08087981 */ /* 0x000ea2000c1e1b00 */
[----:B------:R-:W-:Y:S01]  /*0200*/  ISETP.NE.AND P1, PT, R0, RZ, PT ;  /* 0x000000ff0000720c */ /* 0x000fe20003f25270 */
[----:B------:R-:W-:Y:S01]  /*0210*/  BSSY.RECONVERGENT B0, `(.L_x_2) ;  /* 0x000010b000007945 */ /* 0x000fe20003800200 */
[----:B0-----:R-:W-:-:S04]  /*0220*/  IMAD.WIDE.U32 R10, R21, 0x8, R10 ;  /* 0x00000008150a7825 */ /* 0x001fc800078e000a */
[----:B------:R-:W-:-:S05]  /*0230*/  VIADD R21, R21, 0x1 ;  /* 0x0000000115157836 */ /* 0x000fca0000000000 */
[----:B-1----:R-:W-:Y:S01]  /*0240*/  ISETP.NE.AND P0, PT, R21, UR7, PT ;  /* 0x0000000715007c0c */ /* 0x002fe2000bf05270 */
[----:B--2---:R-:W-:-:S07]  /*0250*/  DMUL R12, R8, R2 ;  /* 0x00000002080c7228 */ /* 0x004fce0000000000 */
[----:B------:R0:W-:Y:S01]  /*0260*/  STG.E.64 desc[UR10][R4.64], R12 ;  /* 0x0000000c04007986 */ /* 0x0001e2000c101b0a */
[----:B------:R-:W-:Y:S06]  /*0270*/  BAR.SYNC.DEFER_BLOCKING 0x0 ;  /* 0x0000000000007b1d */ /* 0x000fec0000010000 */
[----:B------:R-:W-:Y:S05]  /*0280*/  @P1 BRA `(.L_x_3) ;  /* 0x00000010000c1947 */ /* 0x000fea0003800000 */
[----:B------:R-:W2:Y:S04]  /*0290*/  LDG.E.64 R16, desc[UR10][R6.64+-0x10] ;  /* 0xfffff00a06107981 */ /* 0x000ea8000c1e1b00 */
[----:B------:R-:W3:Y:S04]  /*02a0*/  LDG.E.64 R18, desc[UR10][R6.64+-0x8] ;  /* 0xfffff80a06127981 */ /* 0x000ee8000c1e1b00 */
[----:B------:R-:W4:Y:S04]  /*02b0*/  LDG.E.64 R24, desc[UR10][R6.64] ;  /* 0x0000000a06187981 */ /* 0x000f28000c1e1b00 */
[----:B------:R-:W5:Y:S04]  /*02c0*/  LDG.E.64 R22, desc[UR10][R6.64+0x8] ;  /* 0x0000080a06167981 */ /* 0x000f68000c1e1b00 */
[----:B0-----:R-:W5:Y:S04]  /*02d0*/  LDG.E.64 R12, desc[UR10][R6.64+0x10] ;  /* 0x0000100a060c7981 */ /* 0x001f68000c1e1b00 */
[----:B------:R-:W5:Y:S01]  /*02e0*/  LDG.E.64 R14, desc[UR10][R6.64+0x18] ;  /* 0x0000180a060e7981 */ /* 0x000f62000c1e1b00 */
[----:B--2---:R-:W-:-:S03]  /*02f0*/  DADD R26, RZ, R16 ;  /* 0x00000000ff1a7229 */ /* 0x004fc60000000010 */
[----:B------:R-:W2:Y:S05]  /*0300*/  LDG.E.64 R16, desc[UR10][R6.64+0x20] ;  /* 0x0000200a06107981 */ /* 0x000eaa000c1e1b00 */
[----:B---3--:R-:W-:Y:S01]  /*0310*/  DADD R26, R26, R18 ;  /* 0x000000001a1a7229 */ /* 0x008fe20000000012 */
[----:B------:R-:W3:Y:S07]  /*0320*/  LDG.E.64 R18, desc[UR10][R6.64+0x28] ;  /* 0x0000280a06127981 */ /* 0x000eee000c1e1b00 */
[----:B----4-:R-:W-:Y:S01]  /*0330*/  DADD R26, R26, R24 ;  /* 0x000000001a1a7229 */ /* 0x010fe20000000018 */
[----:B------:R-:W4:Y:S07]  /*0340*/  LDG.E.64 R24, desc[UR10][R6.64+0x30] ;  /* 0x0000300a06187981 */ /* 0x000f2e000c1e1b00 */
[----:B-----5:R-:W-:Y:S01]  /*0350*/  DADD R26, R26, R22 ;  /* 0x000000001a1a7229 */ /* 0x020fe20000000016 */
[----:B------:R-:W5:Y:S07]  /*0360*/  LDG.E.64 R22, desc[UR10][R6.64+0x38] ;  /* 0x0000380a06167981 */ /* 0x000f6e000c1e1b00 */
[----:B------:R-:W-:Y:S01]  /*0370*/  DADD R26, R26, R12 ;  /* 0x000000001a1a7229 */ /* 0x000fe2000000000c */
[----:B------:R-:W5:Y:S07]  /*0380*/  LDG.E.64 R12, desc[UR10][R6.64+0x40] ;  /* 0x0000400a060c7981 */ /* 0x000f6e000c1e1b00 */
[----:B------:R-:W-:Y:S01]  /*0390*/  DADD R26, R26, R14 ;  /* 0x000000001a1a7229 */ /* 0x000fe2000000000e */
[----:B------:R-:W5:Y:S01]  /*03a0*/  LDG.E.64 R14, desc[UR10][R6.64+0x48] ;  /* 0x0000480a060e7981 */ /* 0x000f62000c1e1b00 */
[----:B------:R-:W-:-:S04]  /*03b0*/  UIADD3 UR7, UP1, UPT, UR5, 0x60, URZ ;  /* 0x0000006005077890 */ /* 0x000fc8000ff3e0ff */
[----:B------:R-:W-:Y:S02]  /*03c0*/  UIADD3.X UR8, UPT, UPT, URZ, UR6, URZ, UP1, !UPT ;  /* 0x00000006ff087290 */ /* 0x000fe40008ffe4ff */
[----:B--2---:R-:W-:-:S08]  /*03d0*/  DADD R16, R26, R16 ;  /* 0x000000001a107229 */ /* 0x004fd00000000010 */
[----:B---3--:R-:W-:-:S08]  /*03e0*/  DADD R16, R16, R18 ;  /* 0x0000000010107229 */ /* 0x008fd00000000012 */
[----:B----4-:R-:W-:-:S08]  /*03f0*/  DADD R16, R16, R24 ;  /* 0x0000000010107229 */ /* 0x010fd00000000018 */
[----:B-----5:R-:W-:-:S08]  /*0400*/  DADD R16, R16, R22 ;  /* 0x0000000010107229 */ /* 0x020fd00000000016 */
[----:B------:R-:W-:Y:S01]  /*0410*/  DADD R12, R16, R12 ;  /* 0x00000000100c7229 */ /* 0x000fe2000000000c */
[----:B------:R-:W-:Y:S01]  /*0420*/  IMAD.U32 R17, RZ, RZ, UR8 ;  /* 0x00000008ff117e24 */ /* 0x000fe2000f8e00ff */
[----:B------:R-:W-:Y:S01]  /*0430*/  MOV R16, UR7 ;  /* 0x0000000700107c02 */ /* 0x000fe20008000f00 */
[----:B------:R-:W-:-:S05]  /*0440*/  UMOV UR7, 0xc ;  /* 0x0000000c00077882 */ /* 0x000fca0000000000 */
[----:B------:R-:W-:-:S11]  /*0450*/  DADD R14, R12, R14 ;  /* 0x000000000c0e7229 */ /* 0x000fd6000000000e */
.L_x_4:
[----:B------:R-:W-:Y:S01]  /*0460*/  MOV R12, R16 ;  /* 0x00000010000c7202 */ /* 0x000fe20000000f00 */
[----:B------:R-:W-:-:S05]  /*0470*/  IMAD.MOV.U32 R13, RZ, RZ, R17 ;  /* 0x000000ffff0d7224 */ /* 0x000fca00078e0011 */
[----:B------:R-:W2:Y:S04]  /*0480*/  LDG.E.64 R22, desc[UR10][R12.64+-0x10] ;  /* 0xfffff00a0c167981 */ /* 0x000ea8000c1e1b00 */
[----:B------:R-:W3:Y:S04]  /*0490*/  LDG.E.64 R26, desc[UR10][R12.64+-0x8] ;  /* 0xfffff80a0c1a7981 */ /* 0x000ee8000c1e1b00 */
[----:B------:R-:W4:Y:S04]  /*04a0*/  LDG.E.64 R16, desc[UR10][R12.64] ;  /* 0x0000000a0c107981 */ /* 0x000f28000c1e1b00 */
[----:B------:R-:W5:Y:S04]  /*04b0*/  LDG.E.64 R18, desc[UR10][R12.64+0x8] ;  /* 0x0000080a0c127981 */ /* 0x000f68000c1e1b00 */
[----:B------:R-:W5:Y:S01]  /*04c0*/  LDG.E.64 R24, desc[UR10][R12.64+0x10] ;  /* 0x0000100a0c187981 */ /* 0x000f62000c1e1b00 */
[----:B--2---:R-:W-:-:S03]  /*04d0*/  DADD R14, R22, R14 ;  /* 0x00000000160e7229 */ /* 0x004fc6000000000e */
[----:B------:R-:W2:Y:S05]  /*04e0*/  LDG.E.64 R22, desc[UR10][R12.64+0x18] ;  /* 0x0000180a0c167981 */ /* 0x000eaa000c1e1b00 */
[----:B---3--:R-:W-:Y:S02]  /*04f0*/  DADD R26, R14, R26 ;  /* 0x000000000e1a7229 */ /* 0x008fe4000000001a */
[----:B------:R-:W3:Y:S06]  /*0500*/  LDG.E.64 R14, desc[UR10][R12.64+0x20] ;  /* 0x0000200a0c0e7981 */ /* 0x000eec000c1e1b00 */
[----:B----4-:R-:W-:Y:S01]  /*0510*/  DADD R26, R26, R16 ;  /* 0x000000001a1a7229 */ /* 0x010fe20000000010 */
[----:B------:R-:W4:Y:S07]  /*0520*/  LDG.E.64 R16, desc[UR10][R12.64+0x28] ;  /* 0x0000280a0c107981 */ /* 0x000f2e000c1e1b00 */
[----:B-----5:R-:W-:Y:S01]  /*0530*/  DADD R26, R26, R18 ;  /* 0x000000001a1a7229 */ /* 0x020fe20000000012 */
[----:B------:R-:W5:Y:S07]  /*0540*/  LDG.E.64 R18, desc[UR10][R12.64+0x30] ;  /* 0x0000300a0c127981 */ /* 0x000f6e000c1e1b00 */
[----:B------:R-:W-:Y:S01]  /*0550*/  DADD R26, R26, R24 ;  /* 0x000000001a1a7229 */ /* 0x000fe20000000018 */
[----:B------:R-:W5:Y:S07]  /*0560*/  LDG.E.64 R24, desc[UR10][R12.64+0x38] ;  /* 0x0000380a0c187981 */ /* 0x000f6e000c1e1b00 */
[----:B--2---:R-:W-:Y:S01]  /*0570*/  DADD R26, R26, R22 ;  /* 0x000000001a1a7229 */ /* 0x004fe20000000016 */
[----:B------:R-:W2:Y:S07]  /*0580*/  LDG.E.64 R22, desc[UR10][R12.64+0x40] ;  /* 0x0000400a0c167981 */ /* 0x000eae000c1e1b00 */
        /* <DEDUP_REMOVED lines=185> */
[----:B------:R-:W5:Y:S01]  /*1120*/  LDG.E.64 R18, desc[UR10][R12.64+0x328] ;  /* 0x0003280a0c127981 */ /* 0x000f62000c1e1b00 */
[----:B------:R-:W-:-:S04]  /*1130*/  UIADD3 UR7, UPT, UPT, UR7, 0x68, URZ ;  /* 0x0000006807077890 */ /* 0x000fc8000fffe0ff */
[----:B------:R-:W-:Y:S02]  /*1140*/  UISETP.NE.AND UP1, UPT, UR7, 0x1d4c, UPT ;  /* 0x00001d4c0700788c */ /* 0x000fe4000bf25270 */
[----:B------:R-:W-:-:S08]  /*1150*/  DADD R24, R26, R24 ;  /* 0x000000001a187229 */ /* 0x000fd00000000018 */
[----:B--2---:R-:W-:-:S08]  /*1160*/  DADD R22, R22, R24 ;  /* 0x0000000016167229 */ /* 0x004fd00000000018 */
[----:B---3--:R-:W-:-:S08]  /*1170*/  DADD R14, R22, R14 ;  /* 0x00000000160e7229 */ /* 0x008fd0000000000e */
[----:B----4-:R-:W-:Y:S01]  /*1180*/  DADD R14, R14, R16 ;  /* 0x000000000e0e7229 */ /* 0x010fe20000000010 */
[----:B------:R-:W-:-:S04]  /*1190*/  IADD3 R16, P1, PT, R12, 0x340, RZ ;  /* 0x000003400c107810 */ /* 0x000fc80007f3e0ff */
[----:B------:R-:W-:-:S03]  /*11a0*/  IADD3.X R17, PT, PT, RZ, R13, RZ, P1, !PT ;  /* 0x0000000dff117210 */ /* 0x000fc60000ffe4ff */
[----:B-----5:R-:W-:Y:S01]  /*11b0*/  DADD R14, R14, R18 ;  /* 0x000000000e0e7229 */ /* 0x020fe20000000012 */
[----:B------:R-:W-:Y:S10]  /*11c0*/  BRA.U UP1, `(.L_x_4) ;  /* 0xfffffff101a47547 */ /* 0x000ff4000b83ffff */
[----:B------:R-:W2:Y:S01]  /*11d0*/  LDG.E.64 R16, desc[UR10][R10.64] ;  /* 0x0000000a0a107981 */ /* 0x000ea2000c1e1b00 */
[----:B------:R-:W0:Y:S01]  /*11e0*/  S2UR UR8, SR_CgaCtaId ;  /* 0x00000000000879c3 */ /* 0x000e220000008800 */
[----:B------:R-:W-:Y:S01]  /*11f0*/  UMOV UR7, 0x400 ;  /* 0x0000040000077882 */ /* 0x000fe20000000000 */
[----:B------:R-:W-:Y:S01]  /*1200*/  IMAD.MOV.U32 R18, RZ, RZ, 0x1 ;  /* 0x00000001ff127424 */ /* 0x000fe200078e00ff */
[----:B0-----:R-:W-:-:S09]  /*1210*/  ULEA UR7, UR8, UR7, 0x18 ;  /* 0x0000000708077291 */ /* 0x001fd2000f8ec0ff */
[----:B------:R-:W0:Y:S02]  /*1220*/  LDS.64 R12, [UR7+0x8] ;  /* 0x00000807ff0c7984 */ /* 0x000e240008000a00 */
[----:B0-----:R-:W-:-:S08]  /*1230*/  DADD R14, R14, R12 ;  /* 0x000000000e0e7229 */ /* 0x001fd0000000000c */
[----:B--2---:R-:W-:-:S08]  /*1240*/  DMUL R14, R14, R16 ;  /* 0x000000100e0e7228 */ /* 0x004fd00000000000 */
[----:B------:R-:W-:-:S14]  /*1250*/  DSETP.GE.AND P1, PT, R14, 1, PT ;  /* 0x3ff000000e00742a */ /* 0x000fdc0003f26000 */
[----:B------:R-:W0:Y:S02]  /*1260*/  @!P1 LDC.64 R14, c[0x0][0x3b0] ;  /* 0x0000ec00ff0e9b82 */ /* 0x000e240000000a00 */
[----:B0-----:R-:W-:Y:S01]  /*1270*/  @!P1 DFMA R12, R16, R14, R12 ;  /* 0x0000000e100c922b */ /* 0x001fe2000000000c */
[----:B------:R-:W-:-:S05]  /*1280*/  @P1 PRMT R14, R18, 0x7610, R14 ;  /* 0x00007610120e1816 */ /* 0x000fca000000000e */
[----:B------:R1:W-:Y:S04]  /*1290*/  @P1 STS.U8 [UR7], R14 ;  /* 0x0000000eff001988 */ /* 0x0003e80008000007 */
[----:B------:R1:W-:Y:S04]  /*12a0*/  @!P1 STS.64 [UR7+0x8], R12 ;  /* 0x0000080cff009988 */ /* 0x0003e80008000a07 */
[----:B------:R-:W-:Y:S01]  /*12b0*/  @!P1 STS.U8 [UR7], RZ ;  /* 0x000000ffff009988 */ /* 0x000fe20008000007 */
.L_x_3:
[----:B------:R-:W-:Y:S05]  /*12c0*/  BSYNC.RECONVERGENT B0 ;  /* 0x0000000000007941 */ /* 0x000fea0003800200 */
.L_x_2:
[----:B------:R-:W2:Y:S08]  /*12d0*/  S2UR UR8, SR_CgaCtaId ;  /* 0x00000000000879c3 */ /* 0x000eb00000008800 */
[----:B------:R-:W-:Y:S06]  /*12e0*/  BAR.SYNC.DEFER_BLOCKING 0x0 ;  /* 0x0000000000007b1d */ /* 0x000fec0000010000 */
[----:B------:R-:W-:-:S02]  /*12f0*/  UMOV UR7, 0x400 ;  /* 0x0000040000077882 */ /* 0x000fc40000000000 */
[----:B01----:R-:W0:Y:S08]  /*1300*/  LDC.64 R12, c[0x0][0x3b0] ;  /* 0x0000ec00ff0c7b82 */ /* 0x003e300000000a00 */
[----:B------:R-:W1:Y:S01]  /*1310*/  LDC.64 R14, c[0x0][0x3b8] ;  /* 0x0000ee00ff0e7b82 */ /* 0x000e620000000a00 */
[----:B--2---:R-:W-:-:S09]  /*1320*/  ULEA UR7, UR8, UR7, 0x18 ;  /* 0x0000000708077291 */ /* 0x004fd2000f8ec0ff */
[----:B------:R-:W2:Y:S02]  /*1330*/  LDS.U8 R16, [UR7] ;  /* 0x00000007ff107984 */ /* 0x000ea40008000000 */
[----:B--2---:R-:W-:-:S13]  /*1340*/  ISETP.NE.AND P1, PT, R16, RZ, PT ;  /* 0x000000ff1000720c */ /* 0x004fda0003f25270 */
[----:B0-----:R-:W-:-:S08]  /*1350*/  @P1 DMUL R12, R2, R12 ;  /* 0x0000000c020c1228 */ /* 0x001fd00000000000 */
[----:B-1----:R-:W-:Y:S01]  /*1360*/  @P1 DMUL R12, R12, R14 ;  /* 0x0000000e0c0c1228 */ /* 0x002fe20000000000 */
[----:B------:R-:W-:Y:S10]  /*1370*/  @P1 BRA `(.L_x_5) ;  /* 0x0000000000141947 */ /* 0x000ff40003800000 */
[----:B------:R-:W2:Y:S01]  /*1380*/  LDG.E.64 R10, desc[UR10][R10.64] ;  /* 0x0000000a0a0a7981 */ /* 0x000ea2000c1e1b00 */
[----:B------:R-:W0:Y:S01]  /*1390*/  LDCU.128 UR12, c[0x0][0x3b0] ;  /* 0x00007600ff0c77ac */ /* 0x000e220008000c00 */
[----:B--2---:R-:W-:-:S08]  /*13a0*/  DMUL R8, R8, R10 ;  /* 0x0000000a08087228 */ /* 0x004fd00000000000 */
[----:B0-----:R-:W-:-:S08]  /*13b0*/  DFMA R8, R2, UR14, -R8 ;  /* 0x0000000e02087c2b */ /* 0x001fd00008000808 */
[----:B------:R-:W-:-:S11]  /*13c0*/  DMUL R12, R8, UR12 ;  /* 0x0000000c080c7c28 */ /* 0x000fd60008000000 */
.L_x_5:
[----:B------:R-:W-:Y:S01]  /*13d0*/  DADD R2, -R12, R2 ;  /* 0x000000000c027229 */ /* 0x000fe20000000102 */
[----:B------:R-:W-:Y:S10]  /*13e0*/  @P0 BRA `(.L_x_6) ;  /* 0xffffffec006c0947 */ /* 0x000ff4000383ffff */
.L_x_1:
[----:B------:R-:W-:Y:S06]  /*13f0*/  BAR.SYNC.DEFER_BLOCKING 0x0 ;  /* 0x0000000000007b1d */ /* 0x000fec0000010000 */
[----:B------:R-:W-:Y:S05]  /*1400*/  BRA.U UP0, `(.L_x_7) ;  /* 0xffffffed004c7547 */ /* 0x000fea000b83ffff */
.L_x_0:
[----:B------:R-:W0:Y:S01]  /*1410*/  LDC.64 R4, c[0x0][0x390] ;  /* 0x0000e400ff047b82 */ /* 0x000e220000000a00 */
[C---:B------:R-:W-:Y:S01]  /*1420*/  ISETP.NE.AND P0, PT, R0.reuse, RZ, PT ;  /* 0x000000ff0000720c */ /* 0x040fe20003f05270 */
[----:B0-----:R-:W-:-:S05]  /*1430*/  IMAD.WIDE.U32 R4, R0, 0x8, R4 ;  /* 0x0000000800047825 */ /* 0x001fca00078e0004 */
[----:B------:R0:W-:Y:S07]  /*1440*/  STG.E.64 desc[UR10][R4.64], R2 ;  /* 0x0000000204007986 */ /* 0x0001ee000c101b0a */
[----:B------:R-:W-:Y:S05]  /*1450*/  @P0 EXIT ;  /* 0x000000000000094d */ /* 0x000fea0003800000 */
[----:B------:R-:W1:Y:S01]  /*1460*/  S2UR UR5, SR_CgaCtaId ;  /* 0x00000000000579c3 */ /* 0x000e620000008800 */
[----:B------:R-:W-:-:S07]  /*1470*/  UMOV UR4, 0x400 ;  /* 0x0000040000047882 */ /* 0x000fce0000000000 */
[----:B0-----:R-:W0:Y:S01]  /*1480*/  LDC.64 R4, c[0x0][0x398] ;  /* 0x0000e600ff047b82 */ /* 0x001e220000000a00 */
[----:B-1----:R-:W-:-:S09]  /*1490*/  ULEA UR4, UR5, UR4, 0x18 ;  /* 0x0000000405047291 */ /* 0x002fd2000f8ec0ff */
[----:B------:R-:W0:Y:S04]  /*14a0*/  LDS.64 R2, [UR4+0x8] ;  /* 0x00000804ff027984 */ /* 0x000e280008000a00 */
[----:B0-----:R-:W-:Y:S01]  /*14b0*/  STG.E.64 desc[UR10][R4.64], R2 ;  /* 0x0000000204007986 */ /* 0x001fe2000c101b0a */
[----:B------:R-:W-:Y:S05]  /*14c0*/  EXIT ;  /* 0x000000000000794d */ /* 0x000fea0003800000 */
.L_x_8:
[----:B------:R-:W-:-:S00]  /*14d0*/  BRA `(.L_x_8) ;  /* 0xfffffffc00fc7947 */ /* 0x000fc0000383ffff */
[----:B------:R-:W-:-:S00]  /*14e0*/  NOP ;  /* 0x0000000000007918 */ /* 0x000fc00000000000 */
        /* <DEDUP_REMOVED lines=9> */
.L_x_9:


//--------------------- .nv.shared._Z6kerneliiiPdS_S_S_ddS_ --------------------------
	.section	.nv.shared._Z6kerneliiiPdS_S_S_ddS_,"aw",@nobits
	.sectionflags	@""
	.align	8
.nv.shared._Z6kerneliiiPdS_S_S_ddS_:
	.zero		1040


//--------------------- .nv.shared.reserved.0     --------------------------
	.section	.nv.shared.reserved.0,"aw",@nobits
	.weak		__nv_reservedSMEM_offset_0_alias
	.size		__nv_reservedSMEM_offset_0_alias, 0, 64
	.other		__nv_reservedSMEM_offset_0_alias,@"STO_CUDA_RESERVED_SHARED STV_DEFAULT"
__nv_reservedSMEM_offset_0_alias:
	.zero		0
	.zero		64


//--------------------- .nv.constant0._Z6kerneliiiPdS_S_S_ddS_ --------------------------
	.section	.nv.constant0._Z6kerneliiiPdS_S_S_ddS_,"a",@progbits
	.sectionflags	@""
	.align	4
.nv.constant0._Z6kerneliiiPdS_S_S_ddS_:
	.zero		968


//--------------------- SYMBOLS --------------------------

	.type		.nv.reservedSmem.offset0,@object
	.size		.nv.reservedSmem.offset0,0x4
	.type		.nv.reservedSmem.cap,@object
	.size		.nv.reservedSmem.cap,0x4
